//
// Generated by NVIDIA NVVM Compiler
//
// Compiler Build ID: CL-36424714
// Cuda compilation tools, release 13.0, V13.0.88
// Based on NVVM 20.0.0
//

.version 9.0
.target sm_100
.address_size 64

	// .globl	_Z15MatrixMulKernelPKfS0_Pfiiii
// _ZZ15MatrixMulKernelPKfS0_PfiiiiE6tileAs has been demoted
// _ZZ15MatrixMulKernelPKfS0_PfiiiiE6tileBs has been demoted

.visible .entry _Z15MatrixMulKernelPKfS0_Pfiiii(
	.param .u64 .ptr .align 1 _Z15MatrixMulKernelPKfS0_Pfiiii_param_0,
	.param .u64 .ptr .align 1 _Z15MatrixMulKernelPKfS0_Pfiiii_param_1,
	.param .u64 .ptr .align 1 _Z15MatrixMulKernelPKfS0_Pfiiii_param_2,
	.param .u32 _Z15MatrixMulKernelPKfS0_Pfiiii_param_3,
	.param .u32 _Z15MatrixMulKernelPKfS0_Pfiiii_param_4,
	.param .u32 _Z15MatrixMulKernelPKfS0_Pfiiii_param_5,
	.param .u32 _Z15MatrixMulKernelPKfS0_Pfiiii_param_6
)
{
	.reg .pred 	%p<39>;
	.reg .b32 	%r<96>;
	.reg .b32 	%f<118>;
	.reg .b64 	%rd<27>;
	// demoted variable
	.shared .align 4 .b8 _ZZ15MatrixMulKernelPKfS0_PfiiiiE6tileAs[64];
	// demoted variable
	.shared .align 4 .b8 _ZZ15MatrixMulKernelPKfS0_PfiiiiE6tileBs[64];
	ld.param.u64 	%rd5, [_Z15MatrixMulKernelPKfS0_Pfiiii_param_1];
	ld.param.u32 	%r53, [_Z15MatrixMulKernelPKfS0_Pfiiii_param_3];
	ld.param.u32 	%r54, [_Z15MatrixMulKernelPKfS0_Pfiiii_param_4];
	ld.param.u32 	%r55, [_Z15MatrixMulKernelPKfS0_Pfiiii_param_5];
	ld.param.u32 	%r56, [_Z15MatrixMulKernelPKfS0_Pfiiii_param_6];
	cvta.to.global.u64 	%rd1, %rd5;
	mov.u32 	%r57, %ctaid.x;
	mov.u32 	%r58, %ctaid.y;
	mov.u32 	%r1, %tid.x;
	mov.u32 	%r2, %tid.y;
	shl.b32 	%r59, %r58, 2;
	add.s32 	%r3, %r59, %r2;
	shl.b32 	%r4, %r57, 2;
	add.s32 	%r5, %r4, %r1;
	cvt.rn.f32.s32 	%f32, %r54;
	mul.f32 	%f33, %f32, 0f3E800000;
	cvt.rpi.f32.f32 	%f34, %f33;
	cvt.rzi.s32.f32 	%r6, %f34;
	setp.lt.s32 	%p1, %r6, 1;
	mov.f32 	%f117, 0f00000000;
	@%p1 bra 	$L__BB0_27;
	shl.b32 	%r61, %r2, 4;
	mov.u32 	%r62, _ZZ15MatrixMulKernelPKfS0_PfiiiiE6tileAs;
	add.s32 	%r7, %r62, %r61;
	shl.b32 	%r63, %r1, 2;
	add.s32 	%r8, %r7, %r63;
	mul.lo.s32 	%r9, %r54, %r3;
	mov.u32 	%r64, _ZZ15MatrixMulKernelPKfS0_PfiiiiE6tileBs;
	add.s32 	%r11, %r64, %r63;
	add.s32 	%r10, %r11, %r61;
	and.b32  	%r12, %r6, 3;
	setp.lt.u32 	%p2, %r6, 4;
	mov.f32 	%f117, 0f00000000;
	mov.b32 	%r90, 0;
	@%p2 bra 	$L__BB0_20;
	and.b32  	%r90, %r6, 2147483644;
	neg.s32 	%r89, %r90;
	add.s32 	%r65, %r2, 12;
	mad.lo.s32 	%r66, %r56, %r65, %r1;
	add.s32 	%r87, %r66, %r4;
	add.s32 	%r67, %r2, 8;
	mad.lo.s32 	%r68, %r56, %r67, %r1;
	add.s32 	%r86, %r68, %r4;
	add.s32 	%r69, %r2, 4;
	mad.lo.s32 	%r70, %r56, %r69, %r1;
	add.s32 	%r85, %r70, %r4;
	mad.lo.s32 	%r71, %r2, %r56, %r1;
	add.s32 	%r84, %r71, %r4;
	add.s32 	%r82, %r1, %r9;
	mov.f32 	%f117, 0f00000000;
	mov.u32 	%r83, %r1;
	mov.u32 	%r88, %r2;
$L__BB0_3:
	ld.param.u64 	%rd24, [_Z15MatrixMulKernelPKfS0_Pfiiii_param_0];
	setp.ge.s32 	%p3, %r3, %r53;
	setp.ge.s32 	%p4, %r83, %r54;
	cvta.to.global.u64 	%rd6, %rd24;
	mul.wide.s32 	%rd7, %r82, 4;
	add.s64 	%rd2, %rd6, %rd7;
	mov.f32 	%f104, 0f00000000;
	or.pred  	%p5, %p3, %p4;
	@%p5 bra 	$L__BB0_5;
	ld.global.f32 	%f104, [%rd2];
$L__BB0_5:
	setp.ge.s32 	%p6, %r5, %r56;
	st.shared.f32 	[%r8], %f104;
	setp.ge.s32 	%p7, %r88, %r55;
	mov.f32 	%f105, 0f00000000;
	or.pred  	%p8, %p6, %p7;
	@%p8 bra 	$L__BB0_7;
	mul.wide.s32 	%rd8, %r84, 4;
	add.s64 	%rd9, %rd1, %rd8;
	ld.global.f32 	%f105, [%rd9];
$L__BB0_7:
	st.shared.f32 	[%r10], %f105;
	bar.sync 	0;
	ld.shared.f32 	%f41, [%r7];
	ld.shared.f32 	%f42, [%r11];
	fma.rn.f32 	%f43, %f41, %f42, %f117;
	ld.shared.f32 	%f44, [%r7+4];
	ld.shared.f32 	%f45, [%r11+16];
	fma.rn.f32 	%f46, %f44, %f45, %f43;
	ld.shared.f32 	%f47, [%r7+8];
	ld.shared.f32 	%f48, [%r11+32];
	fma.rn.f32 	%f49, %f47, %f48, %f46;
	ld.shared.f32 	%f50, [%r7+12];
	ld.shared.f32 	%f51, [%r11+48];
	fma.rn.f32 	%f6, %f50, %f51, %f49;
	bar.sync 	0;
	add.s32 	%r72, %r83, 4;
	setp.ge.s32 	%p10, %r72, %r54;
	mov.f32 	%f106, 0f00000000;
	or.pred  	%p11, %p3, %p10;
	@%p11 bra 	$L__BB0_9;
	ld.global.f32 	%f106, [%rd2+16];
$L__BB0_9:
	st.shared.f32 	[%r8], %f106;
	add.s32 	%r73, %r88, 4;
	setp.ge.s32 	%p13, %r73, %r55;
	mov.f32 	%f107, 0f00000000;
	or.pred  	%p14, %p6, %p13;
	@%p14 bra 	$L__BB0_11;
	mul.wide.s32 	%rd10, %r85, 4;
	add.s64 	%rd11, %rd1, %rd10;
	ld.global.f32 	%f107, [%rd11];
$L__BB0_11:
	st.shared.f32 	[%r10], %f107;
	bar.sync 	0;
	ld.shared.f32 	%f54, [%r7];
	ld.shared.f32 	%f55, [%r11];
	fma.rn.f32 	%f56, %f54, %f55, %f6;
	ld.shared.f32 	%f57, [%r7+4];
	ld.shared.f32 	%f58, [%r11+16];
	fma.rn.f32 	%f59, %f57, %f58, %f56;
	ld.shared.f32 	%f60, [%r7+8];
	ld.shared.f32 	%f61, [%r11+32];
	fma.rn.f32 	%f62, %f60, %f61, %f59;
	ld.shared.f32 	%f63, [%r7+12];
	ld.shared.f32 	%f64, [%r11+48];
	fma.rn.f32 	%f11, %f63, %f64, %f62;
	bar.sync 	0;
	add.s32 	%r74, %r83, 8;
	setp.ge.s32 	%p16, %r74, %r54;
	mov.f32 	%f108, 0f00000000;
	or.pred  	%p17, %p3, %p16;
	@%p17 bra 	$L__BB0_13;
	ld.global.f32 	%f108, [%rd2+32];
$L__BB0_13:
	st.shared.f32 	[%r8], %f108;
	add.s32 	%r75, %r88, 8;
	setp.ge.s32 	%p19, %r75, %r55;
	mov.f32 	%f109, 0f00000000;
	or.pred  	%p20, %p6, %p19;
	@%p20 bra 	$L__BB0_15;
	mul.wide.s32 	%rd12, %r86, 4;
	add.s64 	%rd13, %rd1, %rd12;
	ld.global.f32 	%f109, [%rd13];
$L__BB0_15:
	st.shared.f32 	[%r10], %f109;
	bar.sync 	0;
	ld.shared.f32 	%f67, [%r7];
	ld.shared.f32 	%f68, [%r11];
	fma.rn.f32 	%f69, %f67, %f68, %f11;
	ld.shared.f32 	%f70, [%r7+4];
	ld.shared.f32 	%f71, [%r11+16];
	fma.rn.f32 	%f72, %f70, %f71, %f69;
	ld.shared.f32 	%f73, [%r7+8];
	ld.shared.f32 	%f74, [%r11+32];
	fma.rn.f32 	%f75, %f73, %f74, %f72;
	ld.shared.f32 	%f76, [%r7+12];
	ld.shared.f32 	%f77, [%r11+48];
	fma.rn.f32 	%f16, %f76, %f77, %f75;
	bar.sync 	0;
	add.s32 	%r76, %r83, 12;
	setp.ge.s32 	%p22, %r76, %r54;
	mov.f32 	%f110, 0f00000000;
	or.pred  	%p23, %p3, %p22;
	@%p23 bra 	$L__BB0_17;
	ld.global.f32 	%f110, [%rd2+48];
$L__BB0_17:
	st.shared.f32 	[%r8], %f110;
	add.s32 	%r77, %r88, 12;
	setp.ge.s32 	%p25, %r77, %r55;
	mov.f32 	%f111, 0f00000000;
	or.pred  	%p26, %p6, %p25;
	@%p26 bra 	$L__BB0_19;
	mul.wide.s32 	%rd14, %r87, 4;
	add.s64 	%rd15, %rd1, %rd14;
	ld.global.f32 	%f111, [%rd15];
$L__BB0_19:
	st.shared.f32 	[%r10], %f111;
	bar.sync 	0;
	ld.shared.f32 	%f79, [%r7];
	ld.shared.f32 	%f80, [%r11];
	fma.rn.f32 	%f81, %f79, %f80, %f16;
	ld.shared.f32 	%f82, [%r7+4];
	ld.shared.f32 	%f83, [%r11+16];
	fma.rn.f32 	%f84, %f82, %f83, %f81;
	ld.shared.f32 	%f85, [%r7+8];
	ld.shared.f32 	%f86, [%r11+32];
	fma.rn.f32 	%f87, %f85, %f86, %f84;
	ld.shared.f32 	%f88, [%r7+12];
	ld.shared.f32 	%f89, [%r11+48];
	fma.rn.f32 	%f117, %f88, %f89, %f87;
	bar.sync 	0;
	add.s32 	%r89, %r89, 4;
	add.s32 	%r88, %r88, 16;
	shl.b32 	%r78, %r56, 4;
	add.s32 	%r87, %r87, %r78;
	add.s32 	%r86, %r86, %r78;
	add.s32 	%r85, %r85, %r78;
	add.s32 	%r84, %r84, %r78;
	add.s32 	%r83, %r83, 16;
	add.s32 	%r82, %r82, 16;
	setp.ne.s32 	%p27, %r89, 0;
	@%p27 bra 	$L__BB0_3;
$L__BB0_20:
	setp.eq.s32 	%p28, %r12, 0;
	@%p28 bra 	$L__BB0_27;
	shl.b32 	%r79, %r90, 2;
	add.s32 	%r94, %r2, %r79;
	mad.lo.s32 	%r80, %r56, %r94, %r1;
	add.s32 	%r95, %r80, %r4;
	shl.b32 	%r39, %r56, 2;
	add.s32 	%r92, %r1, %r79;
	mad.lo.s32 	%r93, %r54, %r3, %r92;
	neg.s32 	%r91, %r12;
$L__BB0_22:
	.pragma "nounroll";
	setp.ge.s32 	%p29, %r3, %r53;
	setp.ge.s32 	%p30, %r92, %r54;
	mov.f32 	%f115, 0f00000000;
	or.pred  	%p31, %p29, %p30;
	@%p31 bra 	$L__BB0_24;
	ld.param.u64 	%rd25, [_Z15MatrixMulKernelPKfS0_Pfiiii_param_0];
	cvta.to.global.u64 	%rd16, %rd25;
	mul.wide.s32 	%rd17, %r93, 4;
	add.s64 	%rd18, %rd16, %rd17;
	ld.global.f32 	%f115, [%rd18];
$L__BB0_24:
	setp.ge.s32 	%p32, %r5, %r56;
	st.shared.f32 	[%r8], %f115;
	setp.ge.s32 	%p33, %r94, %r55;
	mov.f32 	%f116, 0f00000000;
	or.pred  	%p34, %p32, %p33;
	@%p34 bra 	$L__BB0_26;
	mul.wide.s32 	%rd19, %r95, 4;
	add.s64 	%rd20, %rd1, %rd19;
	ld.global.f32 	%f116, [%rd20];
$L__BB0_26:
	st.shared.f32 	[%r10], %f116;
	bar.sync 	0;
	ld.shared.f32 	%f92, [%r7];
	ld.shared.f32 	%f93, [%r11];
	fma.rn.f32 	%f94, %f92, %f93, %f117;
	ld.shared.f32 	%f95, [%r7+4];
	ld.shared.f32 	%f96, [%r11+16];
	fma.rn.f32 	%f97, %f95, %f96, %f94;
	ld.shared.f32 	%f98, [%r7+8];
	ld.shared.f32 	%f99, [%r11+32];
	fma.rn.f32 	%f100, %f98, %f99, %f97;
	ld.shared.f32 	%f101, [%r7+12];
	ld.shared.f32 	%f102, [%r11+48];
	fma.rn.f32 	%f117, %f101, %f102, %f100;
	bar.sync 	0;
	add.s32 	%r95, %r95, %r39;
	add.s32 	%r94, %r94, 4;
	add.s32 	%r93, %r93, 4;
	add.s32 	%r92, %r92, 4;
	add.s32 	%r91, %r91, 1;
	setp.ne.s32 	%p35, %r91, 0;
	@%p35 bra 	$L__BB0_22;
$L__BB0_27:
	setp.ge.s32 	%p36, %r3, %r53;
	setp.ge.s32 	%p37, %r5, %r56;
	or.pred  	%p38, %p36, %p37;
	@%p38 bra 	$L__BB0_29;
	ld.param.u64 	%rd26, [_Z15MatrixMulKernelPKfS0_Pfiiii_param_2];
	mad.lo.s32 	%r81, %r56, %r3, %r5;
	cvta.to.global.u64 	%rd21, %rd26;
	mul.wide.u32 	%rd22, %r81, 4;
	add.s64 	%rd23, %rd21, %rd22;
	st.global.f32 	[%rd23], %f117;
$L__BB0_29:
	ret;

}


// ===== COMPILED SASS (sm_100) =====

	.target	sm_100

	.elftype	@"ET_EXEC"


//--------------------- .note.nv.tkinfo           --------------------------
	.section	.note.nv.tkinfo,"",@"SHT_NOTE"
	.sectionflags	@"SHF_NOTE_NV_TKINFO"
	.tkinfo
        /*0018*/ 	.word	0x00000002
        /*0030*/ 	.string	""
        /*0030*/ 	.string	"ptxas"
        /*0030*/ 	.string	"Cuda compilation tools, release 13.0, V13.0.88"
        /*0030*/ 	.string	"Build cuda_13.0.r13.0/compiler.36424714_0"
        /*0030*/ 	.string	"-arch sm_100 -m 64 "



//--------------------- .note.nv.cuinfo           --------------------------
	.section	.note.nv.cuinfo,"",@"SHT_NOTE"
	.sectionflags	@"SHF_NOTE_NV_CUINFO"
        /*0018*/ 	.short	0x0002
        /*001a*/ 	.short	0x0064
        /*001c*/ 	.short	0x0082
	.zero		2


//--------------------- .nv.info                  --------------------------
	.section	.nv.info,"",@"SHT_CUDA_INFO"
	.align	4


	//----- nvinfo : EIATTR_REGCOUNT
	.align		4
        /*0000*/ 	.byte	0x04, 0x2f
        /*0002*/ 	.short	(.L_1 - .L_0)
	.align		4
.L_0:
        /*0004*/ 	.word	index@(_Z15MatrixMulKernelPKfS0_Pfiiii)
        /*0008*/ 	.word	0x00000020


	//----- nvinfo : EIATTR_FRAME_SIZE
	.align		4
.L_1:
        /*000c*/ 	.byte	0x04, 0x11
        /*000e*/ 	.short	(.L_3 - .L_2)
	.align		4
.L_2:
        /*0010*/ 	.word	index@(_Z15MatrixMulKernelPKfS0_Pfiiii)
        /*0014*/ 	.word	0x00000000


	//----- nvinfo : EIATTR_MIN_STACK_SIZE
	.align		4
.L_3:
        /*0018*/ 	.byte	0x04, 0x12
        /*001a*/ 	.short	(.L_5 - .L_4)
	.align		4
.L_4:
        /*001c*/ 	.word	index@(_Z15MatrixMulKernelPKfS0_Pfiiii)
        /*0020*/ 	.word	0x00000000
.L_5:


//--------------------- .nv.compat                --------------------------
	.section	.nv.compat,"",@"SHT_CUDA_COMPAT_INFO"
	.align	4
        /*0000*/ 	.byte	0x02, 0x09, 0x00, 0x00, 0x02, 0x02, 0x01, 0x00, 0x02, 0x05, 0x05, 0x00, 0x03, 0x07, 0x01, 0x01
        /*0010*/ 	.byte	0x02, 0x03, 0x00, 0x00, 0x02, 0x06, 0x01, 0x00, 0x04, 0x0b, 0x08, 0x00, 0x09, 0x00, 0x00, 0x00
        /*0020*/ 	.byte	0x00, 0x00, 0x00, 0x00


//--------------------- .nv.info._Z15MatrixMulKernelPKfS0_Pfiiii --------------------------
	.section	.nv.info._Z15MatrixMulKernelPKfS0_Pfiiii,"",@"SHT_CUDA_INFO"
	.sectionflags	@""
	.align	4


	//----- nvinfo : EIATTR_CUDA_API_VERSION
	.align		4
        /*0000*/ 	.byte	0x04, 0x37
        /*0002*/ 	.short	(.L_7 - .L_6)
.L_6:
        /*0004*/ 	.word	0x00000082


	//----- nvinfo : EIATTR_KPARAM_INFO
	.align		4
.L_7:
        /*0008*/ 	.byte	0x04, 0x17
        /*000a*/ 	.short	(.L_9 - .L_8)
.L_8:
        /*000c*/ 	.word	0x00000000
        /*0010*/ 	.short	0x0006
        /*0012*/ 	.short	0x0024
        /*0014*/ 	.byte	0x00, 0xf0, 0x11, 0x00


	//----- nvinfo : EIATTR_KPARAM_INFO
	.align		4
.L_9:
        /*0018*/ 	.byte	0x04, 0x17
        /*001a*/ 	.short	(.L_11 - .L_10)
.L_10:
        /*001c*/ 	.word	0x00000000
        /*0020*/ 	.short	0x0005
        /*0022*/ 	.short	0x0020
        /*0024*/ 	.byte	0x00, 0xf0, 0x11, 0x00


	//----- nvinfo : EIATTR_KPARAM_INFO
	.align		4
.L_11:
        /*0028*/ 	.byte	0x04, 0x17
        /*002a*/ 	.short	(.L_13 - .L_12)
.L_12:
        /*002c*/ 	.word	0x00000000
        /*0030*/ 	.short	0x0004
        /*0032*/ 	.short	0x001c
        /*0034*/ 	.byte	0x00, 0xf0, 0x11, 0x00


	//----- nvinfo : EIATTR_KPARAM_INFO
	.align		4
.L_13:
        /*0038*/ 	.byte	0x04, 0x17
        /*003a*/ 	.short	(.L_15 - .L_14)
.L_14:
        /*003c*/ 	.word	0x00000000
        /*0040*/ 	.short	0x0003
        /*0042*/ 	.short	0x0018
        /*0044*/ 	.byte	0x00, 0xf0, 0x11, 0x00


	//----- nvinfo : EIATTR_KPARAM_INFO
	.align		4
.L_15:
        /*0048*/ 	.byte	0x04, 0x17
        /*004a*/ 	.short	(.L_17 - .L_16)
.L_16:
        /*004c*/ 	.word	0x00000000
        /*0050*/ 	.short	0x0002
        /*0052*/ 	.short	0x0010
        /*0054*/ 	.byte	0x00, 0xf5, 0x21, 0x00


	//----- nvinfo : EIATTR_KPARAM_INFO
	.align		4
.L_17:
        /*0058*/ 	.byte	0x04, 0x17
        /*005a*/ 	.short	(.L_19 - .L_18)
.L_18:
        /*005c*/ 	.word	0x00000000
        /*0060*/ 	.short	0x0001
        /*0062*/ 	.short	0x0008
        /*0064*/ 	.byte	0x00, 0xf5, 0x21, 0x00


	//----- nvinfo : EIATTR_KPARAM_INFO
	.align		4
.L_19:
        /*0068*/ 	.byte	0x04, 0x17
        /*006a*/ 	.short	(.L_21 - .L_20)
.L_20:
        /*006c*/ 	.word	0x00000000
        /*0070*/ 	.short	0x0000
        /*0072*/ 	.short	0x0000
        /*0074*/ 	.byte	0x00, 0xf5, 0x21, 0x00


	//----- nvinfo : EIATTR_SPARSE_MMA_MASK
	.align		4
.L_21:
        /*0078*/ 	.byte	0x03, 0x50
        /*007a*/ 	.short	0x0000


	//----- nvinfo : EIATTR_MAXREG_COUNT
	.align		4
        /*007c*/ 	.byte	0x03, 0x1b
        /*007e*/ 	.short	0x00ff


	//----- nvinfo : EIATTR_NUM_BARRIERS
	.align		4
        /*0080*/ 	.byte	0x02, 0x4c
        /*0082*/ 	.byte	0x01
	.zero		1


	//----- nvinfo : EIATTR_MERCURY_ISA_VERSION
	.align		4
        /*0084*/ 	.byte	0x03, 0x5f
        /*0086*/ 	.short	0x0101


	//----- nvinfo : EIATTR_VRC_CTA_INIT_COUNT
	.align		4
        /*0088*/ 	.byte	0x02, 0x4a
	.zero		1
	.zero		1


	//----- nvinfo : EIATTR_EXIT_INSTR_OFFSETS
	.align		4
        /*008c*/ 	.byte	0x04, 0x1c
        /*008e*/ 	.short	(.L_23 - .L_22)


	//   ....[0]....
.L_22:
        /*0090*/ 	.word	0x00000cb0


	//   ....[1]....
        /*0094*/ 	.word	0x00000d00


	//----- nvinfo : EIATTR_CBANK_PARAM_SIZE
	.align		4
.L_23:
        /*0098*/ 	.byte	0x03, 0x19
        /*009a*/ 	.short	0x0028


	//----- nvinfo : EIATTR_PARAM_CBANK
	.align		4
        /*009c*/ 	.byte	0x04, 0x0a
        /*009e*/ 	.short	(.L_25 - .L_24)
	.align		4
.L_24:
        /*00a0*/ 	.word	index@(.nv.constant0._Z15MatrixMulKernelPKfS0_Pfiiii)
        /*00a4*/ 	.short	0x0380
        /*00a6*/ 	.short	0x0028


	//----- nvinfo : EIATTR_SW_WAR
	.align		4
.L_25:
        /*00a8*/ 	.byte	0x04, 0x36
        /*00aa*/ 	.short	(.L_27 - .L_26)
.L_26:
        /*00ac*/ 	.word	0x00000008
.L_27:


//--------------------- .nv.callgraph             --------------------------
	.section	.nv.callgraph,"",@"SHT_CUDA_CALLGRAPH"
	.align	4
	.sectionentsize	8
	.align		4
        /*0000*/ 	.word	0x00000000
	.align		4
        /*0004*/ 	.word	0xffffffff
	.align		4
        /*0008*/ 	.word	0x00000000
	.align		4
        /*000c*/ 	.word	0xfffffffe
	.align		4
        /*0010*/ 	.word	0x00000000
	.align		4
        /*0014*/ 	.word	0xfffffffd
	.align		4
        /*0018*/ 	.word	0x00000000
	.align		4
        /*001c*/ 	.word	0xfffffffc


//--------------------- .text._Z15MatrixMulKernelPKfS0_Pfiiii --------------------------
	.section	.text._Z15MatrixMulKernelPKfS0_Pfiiii,"ax",@progbits
	.align	128
        .global         _Z15MatrixMulKernelPKfS0_Pfiiii
        .type           _Z15MatrixMulKernelPKfS0_Pfiiii,@function
        .size           _Z15MatrixMulKernelPKfS0_Pfiiii,(.L_x_5 - _Z15MatrixMulKernelPKfS0_Pfiiii)
        .other          _Z15MatrixMulKernelPKfS0_Pfiiii,@"STO_CUDA_ENTRY STV_DEFAULT"
_Z15MatrixMulKernelPKfS0_Pfiiii:
.text._Z15MatrixMulKernelPKfS0_Pfiiii:
[----:B------:R-:W-:Y:S01]  /*0000*/  LDC R1, c[0x0][0x37c] ;  /* 0x0000df00ff017b82 */ /* 0x000fe20000000800 */
[----:B------:R-:W0:Y:S01]  /*0010*/  LDCU UR7, c[0x0][0x39c] ;  /* 0x00007380ff0777ac */ /* 0x000e220008000800 */
[----:B------:R-:W1:Y:S01]  /*0020*/  S2R R5, SR_CTAID.Y ;  /* 0x0000000000057919 */ /* 0x000e620000002600 */
[----:B------:R-:W-:Y:S01]  /*0030*/  HFMA2 R15, -RZ, RZ, 0, 0 ;  /* 0x00000000ff0f7431 */ /* 0x000fe200000001ff */
[----:B------:R-:W2:Y:S01]  /*0040*/  LDCU.64 UR8, c[0x0][0x358] ;  /* 0x00006b00ff0877ac */ /* 0x000ea20008000a00 */
[----:B------:R-:W1:Y:S01]  /*0050*/  S2R R19, SR_TID.Y ;  /* 0x0000000000137919 */ /* 0x000e620000002200 */
[----:B------:R-:W3:Y:S01]  /*0060*/  S2R R20, SR_CTAID.X ;  /* 0x0000000000147919 */ /* 0x000ee20000002500 */
[----:B------:R-:W3:Y:S01]  /*0070*/  S2R R21, SR_TID.X ;  /* 0x0000000000157919 */ /* 0x000ee20000002100 */
[----:B0-----:R-:W-:-:S05]  /*0080*/  I2FP.F32.S32 R0, UR7 ;  /* 0x0000000700007c45 */ /* 0x001fca0008201400 */
[----:B------:R-:W-:-:S04]  /*0090*/  FMUL R0, R0, 0.25 ;  /* 0x3e80000000007820 */ /* 0x000fc80000400000 */
[----:B------:R-:W0:Y:S01]  /*00a0*/  F2I.CEIL.NTZ R7, R0 ;  /* 0x0000000000077305 */ /* 0x000e22000020b100 */
[----:B-1----:R-:W-:Y:S01]  /*00b0*/  IMAD R5, R5, 0x4, R19 ;  /* 0x0000000405057824 */ /* 0x002fe200078e0213 */
[----:B0-----:R-:W-:Y:S02]  /*00c0*/  ISETP.GE.AND P0, PT, R7, 0x1, PT ;  /* 0x000000010700780c */ /* 0x001fe40003f06270 */
[----:B---3--:R-:W-:-:S11]  /*00d0*/  LEA R6, R20, R21, 0x2 ;  /* 0x0000001514067211 */ /* 0x008fd600078e10ff */
[----:B--2---:R-:W-:Y:S05]  /*00e0*/  @!P0 BRA `(.L_x_0) ;  /* 0x0000000800e08947 */ /* 0x004fea0003800000 */
[----:B------:R-:W0:Y:S01]  /*00f0*/  S2UR UR6, SR_CgaCtaId ;  /* 0x00000000000679c3 */ /* 0x000e220000008800 */
[----:B------:R-:W-:Y:S01]  /*0100*/  UMOV UR4, 0x400 ;  /* 0x0000040000047882 */ /* 0x000fe20000000000 */
[C---:B------:R-:W-:Y:S01]  /*0110*/  ISETP.GE.U32.AND P0, PT, R7.reuse, 0x4, PT ;  /* 0x000000040700780c */ /* 0x040fe20003f06070 */
[----:B------:R-:W-:Y:S01]  /*0120*/  UIADD3 UR5, UPT, UPT, UR4, 0x40, URZ ;  /* 0x0000004004057890 */ /* 0x000fe2000fffe0ff */
[----:B------:R-:W-:Y:S01]  /*0130*/  LOP3.LUT R25, R7, 0x3, RZ, 0xc0, !PT ;  /* 0x0000000307197812 */ /* 0x000fe200078ec0ff */
[----:B------:R-:W-:Y:S01]  /*0140*/  IMAD.MOV.U32 R15, RZ, RZ, RZ ;  /* 0x000000ffff0f7224 */ /* 0x000fe200078e00ff */
[----:B------:R-:W-:Y:S02]  /*0150*/  MOV R23, RZ ;  /* 0x000000ff00177202 */ /* 0x000fe40000000f00 */
[----:B------:R-:W-:Y:S01]  /*0160*/  ISETP.NE.AND P1, PT, R25, RZ, PT ;  /* 0x000000ff1900720c */ /* 0x000fe20003f25270 */
[----:B0-----:R-:W-:Y:S02]  /*0170*/  ULEA UR4, UR6, UR4, 0x18 ;  /* 0x0000000406047291 */ /* 0x001fe4000f8ec0ff */
[----:B------:R-:W-:-:S04]  /*0180*/  ULEA UR5, UR6, UR5, 0x18 ;  /* 0x0000000506057291 */ /* 0x000fc8000f8ec0ff */
[----:B------:R-:W-:Y:S02]  /*0190*/  LEA R4, R19, UR4, 0x4 ;  /* 0x0000000413047c11 */ /* 0x000fe4000f8e20ff */
[----:B------:R-:W-:-:S03]  /*01a0*/  LEA R3, R21, UR5, 0x2 ;  /* 0x0000000515037c11 */ /* 0x000fc6000f8e10ff */
[----:B------:R-:W-:Y:S01]  /*01b0*/  IMAD R2, R21, 0x4, R4 ;  /* 0x0000000415027824 */ /* 0x000fe200078e0204 */
[----:B------:R-:W-:Y:S01]  /*01c0*/  LEA R0, R19, R3, 0x4 ;  /* 0x0000000313007211 */ /* 0x000fe200078e20ff */
[----:B------:R-:W-:Y:S06]  /*01d0*/  @!P0 BRA `(.L_x_1) ;  /* 0x0000000400f48947 */ /* 0x000fec0003800000 */
[----:B------:R-:W0:Y:S01]  /*01e0*/  LDCU UR5, c[0x0][0x3a4] ;  /* 0x00007480ff0577ac */ /* 0x000e220008000800 */
[C---:B------:R-:W-:Y:S01]  /*01f0*/  IADD3 R8, PT, PT, R19.reuse, 0x8, RZ ;  /* 0x0000000813087810 */ /* 0x040fe20007ffe0ff */
[----:B------:R-:W-:Y:S01]  /*0200*/  VIADD R10, R19, 0x4 ;  /* 0x00000004130a7836 */ /* 0x000fe20000000000 */
[----:B------:R-:W-:Y:S01]  /*0210*/  LOP3.LUT R23, R7, 0x7ffffffc, RZ, 0xc0, !PT ;  /* 0x7ffffffc07177812 */ /* 0x000fe200078ec0ff */
[----:B------:R-:W1:Y:S01]  /*0220*/  LDCU UR6, c[0x0][0x398] ;  /* 0x00007300ff0677ac */ /* 0x000e620008000800 */
[----:B------:R-:W-:Y:S02]  /*0230*/  VIADD R7, R19, 0xc ;  /* 0x0000000c13077836 */ /* 0x000fe40000000000 */
[--C-:B------:R-:W-:Y:S01]  /*0240*/  IMAD R18, R5, UR7, R21.reuse ;  /* 0x0000000705127c24 */ /* 0x100fe2000f8e0215 */
[----:B------:R-:W2:Y:S01]  /*0250*/  LDCU UR4, c[0x0][0x39c] ;  /* 0x00007380ff0477ac */ /* 0x000ea20008000800 */
[----:B------:R-:W-:Y:S02]  /*0260*/  IMAD.MOV.U32 R15, RZ, RZ, RZ ;  /* 0x000000ffff0f7224 */ /* 0x000fe400078e00ff */
[----:B0-----:R-:W-:-:S02]  /*0270*/  IMAD R11, R8, UR5, R21 ;  /* 0x00000005080b7c24 */ /* 0x001fc4000f8e0215 */
[--C-:B------:R-:W-:Y:S02]  /*0280*/  IMAD R17, R19, UR5, R21.reuse ;  /* 0x0000000513117c24 */ /* 0x100fe4000f8e0215 */
[--C-:B------:R-:W-:Y:S01]  /*0290*/  IMAD R9, R7, UR5, R21.reuse ;  /* 0x0000000507097c24 */ /* 0x100fe2000f8e0215 */
[----:B------:R-:W-:Y:S01]  /*02a0*/  MOV R7, R21 ;  /* 0x0000001500077202 */ /* 0x000fe20000000f00 */
[----:B------:R-:W-:Y:S01]  /*02b0*/  IMAD R13, R10, UR5, R21 ;  /* 0x000000050a0d7c24 */ /* 0x000fe2000f8e0215 */
[----:B-1----:R-:W-:Y:S01]  /*02c0*/  ISETP.GE.AND P2, PT, R5, UR6, PT ;  /* 0x0000000605007c0c */ /* 0x002fe2000bf46270 */
[C---:B------:R-:W-:Y:S01]  /*02d0*/  IMAD R28, R20.reuse, 0x4, R9 ;  /* 0x00000004141c7824 */ /* 0x040fe200078e0209 */
[----:B------:R-:W-:Y:S01]  /*02e0*/  IADD3 R21, PT, PT, -R23, RZ, RZ ;  /* 0x000000ff17157210 */ /* 0x000fe20007ffe1ff */
[C---:B------:R-:W-:Y:S01]  /*02f0*/  IMAD R24, R20.reuse, 0x4, R13 ;  /* 0x0000000414187824 */ /* 0x040fe200078e020d */
[C---:B------:R-:W-:Y:S02]  /*0300*/  LEA R26, R20.reuse, R11, 0x2 ;  /* 0x0000000b141a7211 */ /* 0x040fe400078e10ff */
[----:B--2---:R-:W-:-:S07]  /*0310*/  LEA R22, R20, R17, 0x2 ;  /* 0x0000001114167211 */ /* 0x004fce00078e10ff */
.L_x_2:
[----:B------:R-:W0:Y:S01]  /*0320*/  LDC.64 R16, c[0x0][0x3a0] ;  /* 0x0000e800ff107b82 */ /* 0x000e220000000a00 */
[----:B------:R-:W-:Y:S01]  /*0330*/  UMOV UR7, UR4 ;  /* 0x0000000400077c82 */ /* 0x000fe20008000000 */
[----:B------:R-:W-:Y:S01]  /*0340*/  HFMA2 R27, -RZ, RZ, 0, 0 ;  /* 0x00000000ff1b7431 */ /* 0x000fe200000001ff */
[----:B------:R-:W-:Y:S01]  /*0350*/  ISETP.GE.OR P3, PT, R7, UR7, P2 ;  /* 0x0000000707007c0c */ /* 0x000fe20009766670 */
[----:B------:R-:W-:-:S04]  /*0360*/  IMAD.MOV.U32 R29, RZ, RZ, RZ ;  /* 0x000000ffff1d7224 */ /* 0x000fc800078e00ff */
[----:B------:R-:W1:Y:S01]  /*0370*/  LDC.64 R12, c[0x0][0x380] ;  /* 0x0000e000ff0c7b82 */ /* 0x000e620000000a00 */
[----:B0-----:R-:W-:-:S04]  /*0380*/  ISETP.GE.AND P0, PT, R6, R17, PT ;  /* 0x000000110600720c */ /* 0x001fc80003f06270 */
[----:B------:R-:W-:Y:S01]  /*0390*/  ISETP.GE.OR P4, PT, R19, R16, P0 ;  /* 0x000000101300720c */ /* 0x000fe20000786670 */
[----:B-1----:R-:W-:-:S05]  /*03a0*/  IMAD.WIDE R12, R18, 0x4, R12 ;  /* 0x00000004120c7825 */ /* 0x002fca00078e020c */
[----:B------:R-:W2:Y:S07]  /*03b0*/  @!P3 LDG.E R27, desc[UR8][R12.64] ;  /* 0x000000080c1bb981 */ /* 0x000eae000c1e1900 */
[----:B------:R-:W0:Y:S02]  /*03c0*/  @!P4 LDC.64 R8, c[0x0][0x388] ;  /* 0x0000e200ff08cb82 */ /* 0x000e240000000a00 */
[----:B0-----:R-:W-:-:S05]  /*03d0*/  @!P4 IMAD.WIDE R8, R22, 0x4, R8 ;  /* 0x000000041608c825 */ /* 0x001fca00078e0208 */
[----:B------:R-:W3:Y:S04]  /*03e0*/  @!P4 LDG.E R29, desc[UR8][R8.64] ;  /* 0x00000008081dc981 */ /* 0x000ee8000c1e1900 */
[----:B--2---:R-:W-:Y:S04]  /*03f0*/  STS [R2], R27 ;  /* 0x0000001b02007388 */ /* 0x004fe80000000800 */
[----:B---3--:R-:W-:Y:S01]  /*0400*/  STS [R0], R29 ;  /* 0x0000001d00007388 */ /* 0x008fe20000000800 */
[----:B------:R-:W-:Y:S06]  /*0410*/  BAR.SYNC.DEFER_BLOCKING 0x0 ;  /* 0x0000000000007b1d */ /* 0x000fec0000010000 */
[----:B------:R-:W-:Y:S04]  /*0420*/  LDS R14, [R3] ;  /* 0x00000000030e7984 */ /* 0x000fe80000000800 */
[----:B------:R-:W0:Y:S02]  /*0430*/  LDS.128 R8, [R4] ;  /* 0x0000000004087984 */ /* 0x000e240000000c00 */
[----:B0-----:R-:W-:-:S02]  /*0440*/  FFMA R14, R8, R14, R15 ;  /* 0x0000000e080e7223 */ /* 0x001fc4000000000f */
[----:B------:R-:W0:Y:S01]  /*0450*/  LDS R15, [R3+0x10] ;  /* 0x00001000030f7984 */ /* 0x000e220000000800 */
[----:B------:R-:W-:Y:S02]  /*0460*/  VIADD R8, R7, 0x4 ;  /* 0x0000000407087836 */ /* 0x000fe40000000000 */
[----:B0-----:R-:W-:Y:S02]  /*0470*/  FFMA R15, R15, R9, R14 ;  /* 0x000000090f0f7223 */ /* 0x001fe4000000000e */
[----:B------:R-:W0:Y:S01]  /*0480*/  LDS R14, [R3+0x20] ;  /* 0x00002000030e7984 */ /* 0x000e220000000800 */
[----:B------:R-:W-:-:S04]  /*0490*/  IADD3 R9, PT, PT, R19, 0x4, RZ ;  /* 0x0000000413097810 */ /* 0x000fc80007ffe0ff */
[----:B------:R-:W-:Y:S02]  /*04a0*/  ISETP.GE.OR P4, PT, R9, R16, P0 ;  /* 0x000000100900720c */ /* 0x000fe40000786670 */
[----:B------:R-:W-:-:S11]  /*04b0*/  ISETP.GE.OR P3, PT, R8, UR7, P2 ;  /* 0x0000000708007c0c */ /* 0x000fd60009766670 */
[----:B------:R-:W1:Y:S01]  /*04c0*/  @!P4 LDC.64 R8, c[0x0][0x388] ;  /* 0x0000e200ff08cb82 */ /* 0x000e620000000a00 */
[----:B------:R-:W-:Y:S02]  /*04d0*/  HFMA2 R27, -RZ, RZ, 0, 0 ;  /* 0x00000000ff1b7431 */ /* 0x000fe400000001ff */
[----:B0-----:R-:W-:Y:S02]  /*04e0*/  FFMA R10, R14, R10, R15 ;  /* 0x0000000a0e0a7223 */ /* 0x001fe4000000000f */
[----:B------:R-:W0:Y:S03]  /*04f0*/  LDS R15, [R3+0x30] ;  /* 0x00003000030f7984 */ /* 0x000e260000000800 */
[----:B------:R-:W-:Y:S01]  /*0500*/  BAR.SYNC.DEFER_BLOCKING 0x0 ;  /* 0x0000000000007b1d */ /* 0x000fe20000010000 */
[----:B------:R-:W-:Y:S01]  /*0510*/  MOV R29, RZ ;  /* 0x000000ff001d7202 */ /* 0x000fe20000000f00 */
[----:B-1----:R-:W-:-:S04]  /*0520*/  @!P4 IMAD.WIDE R8, R24, 0x4, R8 ;  /* 0x000000041808c825 */ /* 0x002fc800078e0208 */
[----:B------:R-:W2:Y:S04]  /*0530*/  @!P3 LDG.E R27, desc[UR8][R12.64+0x10] ;  /* 0x000010080c1bb981 */ /* 0x000ea8000c1e1900 */
[----:B------:R-:W3:Y:S01]  /*0540*/  @!P4 LDG.E R29, desc[UR8][R8.64] ;  /* 0x00000008081dc981 */ /* 0x000ee2000c1e1900 */
[----:B0-----:R-:W-:-:S03]  /*0550*/  FFMA R15, R15, R11, R10 ;  /* 0x0000000b0f0f7223 */ /* 0x001fc6000000000a */
[----:B--2---:R-:W-:Y:S04]  /*0560*/  STS [R2], R27 ;  /* 0x0000001b02007388 */ /* 0x004fe80000000800 */
[----:B---3--:R-:W-:Y:S01]  /*0570*/  STS [R0], R29 ;  /* 0x0000001d00007388 */ /* 0x008fe20000000800 */
[----:B------:R-:W-:Y:S06]  /*0580*/  BAR.SYNC.DEFER_BLOCKING 0x0 ;  /* 0x0000000000007b1d */ /* 0x000fec0000010000 */
[----:B------:R-:W-:Y:S04]  /*0590*/  LDS R14, [R3] ;  /* 0x00000000030e7984 */ /* 0x000fe80000000800 */
[----:B------:R-:W0:Y:S02]  /*05a0*/  LDS.128 R8, [R4] ;  /* 0x0000000004087984 */ /* 0x000e240000000c00 */
[----:B0-----:R-:W-:-:S02]  /*05b0*/  FFMA R14, R8, R14, R15 ;  /* 0x0000000e080e7223 */ /* 0x001fc4000000000f */
[----:B------:R-:W0:Y:S01]  /*05c0*/  LDS R15, [R3+0x10] ;  /* 0x00001000030f7984 */ /* 0x000e220000000800 */
[----:B------:R-:W-:Y:S01]  /*05d0*/  IADD3 R8, PT, PT, R7, 0x8, RZ ;  /* 0x0000000807087810 */ /* 0x000fe20007ffe0ff */
[----:B0-----:R-:W-:Y:S02]  /*05e0*/  FFMA R15, R15, R9, R14 ;  /* 0x000000090f0f7223 */ /* 0x001fe4000000000e */
[----:B------:R-:W0:Y:S01]  /*05f0*/  LDS R14, [R3+0x20] ;  /* 0x00002000030e7984 */ /* 0x000e220000000800 */
[----:B------:R-:W-:-:S05]  /*0600*/  VIADD R9, R19, 0x8 ;  /* 0x0000000813097836 */ /* 0x000fca0000000000 */
[----:B------:R-:W-:Y:S02]  /*0610*/  ISETP.GE.OR P4, PT, R9, R16, P0 ;  /* 0x000000100900720c */ /* 0x000fe40000786670 */
[----:B------:R-:W-:-:S11]  /*0620*/  ISETP.GE.OR P3, PT, R8, UR7, P2 ;  /* 0x0000000708007c0c */ /* 0x000fd60009766670 */
[----:B------:R-:W1:Y:S01]  /*0630*/  @!P4 LDC.64 R8, c[0x0][0x388] ;  /* 0x0000e200ff08cb82 */ /* 0x000e620000000a00 */
[----:B------:R-:W-:Y:S02]  /*0640*/  IMAD.MOV.U32 R27, RZ, RZ, RZ ;  /* 0x000000ffff1b7224 */ /* 0x000fe400078e00ff */
        /* <DEDUP_REMOVED lines=18> */
[----:B------:R-:W-:-:S04]  /*0770*/  IADD3 R9, PT, PT, R19, 0xc, RZ ;  /* 0x0000000c13097810 */ /* 0x000fc80007ffe0ff */
[----:B------:R-:W-:Y:S02]  /*0780*/  ISETP.GE.OR P0, PT, R9, R16, P0 ;  /* 0x000000100900720c */ /* 0x000fe40000706670 */
[----:B------:R-:W-:-:S11]  /*0790*/  ISETP.GE.OR P3, PT, R8, UR7, P2 ;  /* 0x0000000708007c0c */ /* 0x000fd60009766670 */
[----:B------:R-:W1:Y:S01]  /*07a0*/  @!P0 LDC.64 R8, c[0x0][0x388] ;  /* 0x0000e200ff088b82 */ /* 0x000e620000000a00 */
[----:B------:R-:W-:Y:S02]  /*07b0*/  HFMA2 R16, -RZ, RZ, 0, 0 ;  /* 0x00000000ff107431 */ /* 0x000fe400000001ff */
[----:B------:R-:W-:Y:S02]  /*07c0*/  IMAD.MOV.U32 R29, RZ, RZ, RZ ;  /* 0x000000ffff1d7224 */ /* 0x000fe400078e00ff */
[----:B0-----:R-:W-:Y:S02]  /*07d0*/  FFMA R27, R14, R10, R15 ;  /* 0x0000000a0e1b7223 */ /* 0x001fe4000000000f */
[----:B------:R-:W0:Y:S01]  /*07e0*/  LDS R10, [R3+0x30] ;  /* 0x00003000030a7984 */ /* 0x000e220000000800 */
[----:B------:R-:W-:Y:S01]  /*07f0*/  BAR.SYNC.DEFER_BLOCKING 0x0 ;  /* 0x0000000000007b1d */ /* 0x000fe20000010000 */
[----:B-1----:R-:W-:-:S05]  /*0800*/  @!P0 IMAD.WIDE R8, R28, 0x4, R8 ;  /* 0x000000041c088825 */ /* 0x002fca00078e0208 */
[----:B------:R-:W2:Y:S04]  /*0810*/  @!P3 LDG.E R29, desc[UR8][R12.64+0x30] ;  /* 0x000030080c1db981 */ /* 0x000ea8000c1e1900 */
[----:B------:R-:W3:Y:S01]  /*0820*/  @!P0 LDG.E R16, desc[UR8][R8.64] ;  /* 0x0000000808108981 */ /* 0x000ee2000c1e1900 */
[----:B0-----:R-:W-:Y:S01]  /*0830*/  FFMA R27, R10, R11, R27 ;  /* 0x0000000b0a1b7223 */ /* 0x001fe2000000001b */
[----:B------:R-:W-:-:S04]  /*0840*/  IADD3 R21, PT, PT, R21, 0x4, RZ ;  /* 0x0000000415157810 */ /* 0x000fc80007ffe0ff */
[----:B------:R-:W-:Y:S01]  /*0850*/  ISETP.NE.AND P0, PT, R21, RZ, PT ;  /* 0x000000ff1500720c */ /* 0x000fe20003f05270 */
[C---:B------:R-:W-:Y:S01]  /*0860*/  IMAD R22, R17.reuse, 0x10, R22 ;  /* 0x0000001011167824 */ /* 0x040fe200078e0216 */
[C---:B------:R-:W-:Y:S01]  /*0870*/  LEA R24, R17.reuse, R24, 0x4 ;  /* 0x0000001811187211 */ /* 0x040fe200078e20ff */
[C---:B------:R-:W-:Y:S01]  /*0880*/  IMAD R28, R17.reuse, 0x10, R28 ;  /* 0x00000010111c7824 */ /* 0x040fe200078e021c */
[----:B------:R-:W-:Y:S01]  /*0890*/  LEA R26, R17, R26, 0x4 ;  /* 0x0000001a111a7211 */ /* 0x000fe200078e20ff */
[----:B------:R-:W-:Y:S01]  /*08a0*/  VIADD R19, R19, 0x10 ;  /* 0x0000001013137836 */ /* 0x000fe20000000000 */
[----:B------:R-:W-:Y:S02]  /*08b0*/  IADD3 R7, PT, PT, R7, 0x10, RZ ;  /* 0x0000001007077810 */ /* 0x000fe40007ffe0ff */
[----:B------:R-:W-:Y:S01]  /*08c0*/  IADD3 R18, PT, PT, R18, 0x10, RZ ;  /* 0x0000001012127810 */ /* 0x000fe20007ffe0ff */
[----:B--2---:R-:W-:Y:S04]  /*08d0*/  STS [R2], R29 ;  /* 0x0000001d02007388 */ /* 0x004fe80000000800 */
[----:B---3--:R-:W-:Y:S01]  /*08e0*/  STS [R0], R16 ;  /* 0x0000001000007388 */ /* 0x008fe20000000800 */
[----:B------:R-:W-:Y:S06]  /*08f0*/  BAR.SYNC.DEFER_BLOCKING 0x0 ;  /* 0x0000000000007b1d */ /* 0x000fec0000010000 */
[----:B------:R-:W-:Y:S04]  /*0900*/  LDS R9, [R3] ;  /* 0x0000000003097984 */ /* 0x000fe80000000800 */
[----:B------:R-:W0:Y:S04]  /*0910*/  LDS.128 R12, [R4] ;  /* 0x00000000040c7984 */ /* 0x000e280000000c00 */
[----:B------:R-:W1:Y:S04]  /*0920*/  LDS R11, [R3+0x10] ;  /* 0x00001000030b7984 */ /* 0x000e680000000800 */
[----:B------:R-:W2:Y:S01]  /*0930*/  LDS R10, [R3+0x20] ;  /* 0x00002000030a7984 */ /* 0x000ea20000000800 */
[----:B0-----:R-:W-:-:S03]  /*0940*/  FFMA R12, R12, R9, R27 ;  /* 0x000000090c0c7223 */ /* 0x001fc6000000001b */
[----:B------:R-:W0:Y:S01]  /*0950*/  LDS R27, [R3+0x30] ;  /* 0x00003000031b7984 */ /* 0x000e220000000800 */
[----:B-1----:R-:W-:-:S04]  /*0960*/  FFMA R11, R11, R13, R12 ;  /* 0x0000000d0b0b7223 */ /* 0x002fc8000000000c */
[----:B--2---:R-:W-:-:S04]  /*0970*/  FFMA R10, R10, R14, R11 ;  /* 0x0000000e0a0a7223 */ /* 0x004fc8000000000b */
[----:B0-----:R-:W-:Y:S01]  /*0980*/  FFMA R15, R27, R15, R10 ;  /* 0x0000000f1b0f7223 */ /* 0x001fe2000000000a */
[----:B------:R-:W-:Y:S06]  /*0990*/  BAR.SYNC.DEFER_BLOCKING 0x0 ;  /* 0x0000000000007b1d */ /* 0x000fec0000010000 */
[----:B------:R-:W-:Y:S05]  /*09a0*/  @P0 BRA `(.L_x_2) ;  /* 0xfffffff8005c0947 */ /* 0x000fea000383ffff */
.L_x_1:
[----:B------:R-:W-:Y:S05]  /*09b0*/  @!P1 BRA `(.L_x_0) ;  /* 0x0000000000ac9947 */ /* 0x000fea0003800000 */
[----:B------:R-:W0:Y:S01]  /*09c0*/  S2R R8, SR_TID.Y ;  /* 0x0000000000087919 */ /* 0x000e220000002200 */
[----:B------:R-:W1:Y:S01]  /*09d0*/  LDCU UR4, c[0x0][0x3a4] ;  /* 0x00007480ff0477ac */ /* 0x000e620008000800 */
[----:B------:R-:W2:Y:S01]  /*09e0*/  LDC.64 R12, c[0x0][0x3a0] ;  /* 0x0000e800ff0c7b82 */ /* 0x000ea20000000a00 */
[----:B------:R-:W-:Y:S01]  /*09f0*/  IADD3 R25, PT, PT, -R25, RZ, RZ ;  /* 0x000000ff19197210 */ /* 0x000fe20007ffe1ff */
[----:B------:R-:W1:Y:S01]  /*0a00*/  S2R R14, SR_TID.X ;  /* 0x00000000000e7919 */ /* 0x000e620000002100 */
[----:B------:R-:W3:Y:S01]  /*0a10*/  LDCU.64 UR10, c[0x0][0x398] ;  /* 0x00007300ff0a77ac */ /* 0x000ee20008000a00 */
[----:B0-----:R-:W-:-:S05]  /*0a20*/  LEA R7, R23, R8, 0x2 ;  /* 0x0000000817077211 */ /* 0x001fca00078e10ff */
[----:B-1----:R-:W-:Y:S01]  /*0a30*/  IMAD R9, R7, UR4, R14 ;  /* 0x0000000407097c24 */ /* 0x002fe2000f8e020e */
[----:B------:R-:W-:-:S03]  /*0a40*/  LEA R14, R23, R14, 0x2 ;  /* 0x0000000e170e7211 */ /* 0x000fc600078e10ff */
[----:B------:R-:W-:Y:S02]  /*0a50*/  IMAD R20, R20, 0x4, R9 ;  /* 0x0000000414147824 */ /* 0x000fe400078e0209 */
[----:B---3--:R-:W-:-:S07]  /*0a60*/  IMAD R21, R5, UR7, R14 ;  /* 0x0000000705157c24 */ /* 0x008fce000f8e020e */
.L_x_3:
[----:B------:R-:W-:Y:S01]  /*0a70*/  ISETP.GE.AND P0, PT, R14, UR11, PT ;  /* 0x0000000b0e007c0c */ /* 0x000fe2000bf06270 */
[----:B------:R-:W-:Y:S01]  /*0a80*/  IMAD.MOV.U32 R27, RZ, RZ, RZ ;  /* 0x000000ffff1b7224 */ /* 0x000fe200078e00ff */
[----:B--2---:R-:W-:Y:S02]  /*0a90*/  ISETP.GE.AND P1, PT, R7, R12, PT ;  /* 0x0000000c0700720c */ /* 0x004fe40003f26270 */
[----:B------:R-:W-:Y:S02]  /*0aa0*/  ISETP.GE.OR P0, PT, R5, UR10, P0 ;  /* 0x0000000a05007c0c */ /* 0x000fe40008706670 */
[----:B------:R-:W-:Y:S02]  /*0ab0*/  ISETP.GE.OR P1, PT, R6, R13, P1 ;  /* 0x0000000d0600720c */ /* 0x000fe40000f26670 */
[----:B------:R-:W-:-:S09]  /*0ac0*/  MOV R23, RZ ;  /* 0x000000ff00177202 */ /* 0x000fd20000000f00 */
[----:B------:R-:W0:Y:S08]  /*0ad0*/  @!P0 LDC.64 R16, c[0x0][0x380] ;  /* 0x0000e000ff108b82 */ /* 0x000e300000000a00 */
[----:B------:R-:W1:Y:S01]  /*0ae0*/  @!P1 LDC.64 R8, c[0x0][0x388] ;  /* 0x0000e200ff089b82 */ /* 0x000e620000000a00 */
[----:B0-----:R-:W-:-:S05]  /*0af0*/  @!P0 IMAD.WIDE R16, R21, 0x4, R16 ;  /* 0x0000000415108825 */ /* 0x001fca00078e0210 */
[----:B------:R-:W2:Y:S01]  /*0b00*/  @!P0 LDG.E R23, desc[UR8][R16.64] ;  /* 0x0000000810178981 */ /* 0x000ea2000c1e1900 */
[----:B-1----:R-:W-:-:S05]  /*0b10*/  @!P1 IMAD.WIDE R18, R20, 0x4, R8 ;  /* 0x0000000414129825 */ /* 0x002fca00078e0208 */
[----:B------:R-:W3:Y:S01]  /*0b20*/  @!P1 LDG.E R27, desc[UR8][R18.64] ;  /* 0x00000008121b9981 */ /* 0x000ee2000c1e1900 */
[----:B------:R-:W-:-:S04]  /*0b30*/  IADD3 R25, PT, PT, R25, 0x1, RZ ;  /* 0x0000000119197810 */ /* 0x000fc80007ffe0ff */
[----:B------:R-:W-:Y:S01]  /*0b40*/  ISETP.NE.AND P0, PT, R25, RZ, PT ;  /* 0x000000ff1900720c */ /* 0x000fe20003f05270 */
[----:B------:R-:W-:Y:S01]  /*0b50*/  VIADD R14, R14, 0x4 ;  /* 0x000000040e0e7836 */ /* 0x000fe20000000000 */
[----:B------:R-:W-:Y:S02]  /*0b60*/  IADD3 R7, PT, PT, R7, 0x4, RZ ;  /* 0x0000000407077810 */ /* 0x000fe40007ffe0ff */
[----:B------:R-:W-:Y:S02]  /*0b70*/  IADD3 R21, PT, PT, R21, 0x4, RZ ;  /* 0x0000000415157810 */ /* 0x000fe40007ffe0ff */
[----:B------:R-:W-:Y:S01]  /*0b80*/  LEA R20, R13, R20, 0x2 ;  /* 0x000000140d147211 */ /* 0x000fe200078e10ff */
[----:B--2---:R-:W-:Y:S04]  /*0b90*/  STS [R2], R23 ;  /* 0x0000001702007388 */ /* 0x004fe80000000800 */
[----:B---3--:R-:W-:Y:S01]  /*0ba0*/  STS [R0], R27 ;  /* 0x0000001b00007388 */ /* 0x008fe20000000800 */
[----:B------:R-:W-:Y:S06]  /*0bb0*/  BAR.SYNC.DEFER_BLOCKING 0x0 ;  /* 0x0000000000007b1d */ /* 0x000fec0000010000 */
[----:B------:R-:W-:Y:S04]  /*0bc0*/  LDS R22, [R3] ;  /* 0x0000000003167984 */ /* 0x000fe80000000800 */
[----:B------:R-:W0:Y:S04]  /*0bd0*/  LDS.128 R8, [R4] ;  /* 0x0000000004087984 */ /* 0x000e280000000c00 */
[----:B------:R-:W1:Y:S04]  /*0be0*/  LDS R29, [R3+0x10] ;  /* 0x00001000031d7984 */ /* 0x000e680000000800 */
[----:B------:R-:W2:Y:S04]  /*0bf0*/  LDS R24, [R3+0x20] ;  /* 0x0000200003187984 */ /* 0x000ea80000000800 */
[----:B------:R-:W3:Y:S01]  /*0c00*/  LDS R26, [R3+0x30] ;  /* 0x00003000031a7984 */ /* 0x000ee20000000800 */
[----:B0-----:R-:W-:-:S04]  /*0c10*/  FFMA R8, R8, R22, R15 ;  /* 0x0000001608087223 */ /* 0x001fc8000000000f */
[----:B-1----:R-:W-:-:S04]  /*0c20*/  FFMA R9, R29, R9, R8 ;  /* 0x000000091d097223 */ /* 0x002fc80000000008 */
[----:B--2---:R-:W-:-:S04]  /*0c30*/  FFMA R10, R24, R10, R9 ;  /* 0x0000000a180a7223 */ /* 0x004fc80000000009 */
[----:B---3--:R-:W-:Y:S01]  /*0c40*/  FFMA R15, R26, R11, R10 ;  /* 0x0000000b1a0f7223 */ /* 0x008fe2000000000a */
[----:B------:R-:W-:Y:S06]  /*0c50*/  BAR.SYNC.DEFER_BLOCKING 0x0 ;  /* 0x0000000000007b1d */ /* 0x000fec0000010000 */
[----:B------:R-:W-:Y:S05]  /*0c60*/  @P0 BRA `(.L_x_3) ;  /* 0xfffffffc00800947 */ /* 0x000fea000383ffff */
.L_x_0:
[----:B------:R-:W0:Y:S01]  /*0c70*/  LDCU UR4, c[0x0][0x3a4] ;  /* 0x00007480ff0477ac */ /* 0x000e220008000800 */
[----:B------:R-:W1:Y:S01]  /*0c80*/  LDCU UR5, c[0x0][0x398] ;  /* 0x00007300ff0577ac */ /* 0x000e620008000800 */
[----:B0-----:R-:W-:-:S04]  /*0c90*/  ISETP.GE.AND P0, PT, R6, UR4, PT ;  /* 0x0000000406007c0c */ /* 0x001fc8000bf06270 */
[----:B-1----:R-:W-:-:S13]  /*0ca0*/  ISETP.GE.OR P0, PT, R5, UR5, P0 ;  /* 0x0000000505007c0c */ /* 0x002fda0008706670 */
[----:B------:R-:W-:Y:S05]  /*0cb0*/  @P0 EXIT ;  /* 0x000000000000094d */ /* 0x000fea0003800000 */
[----:B------:R-:W0:Y:S01]  /*0cc0*/  LDC.64 R2, c[0x0][0x390] ;  /* 0x0000e400ff027b82 */ /* 0x000e220000000a00 */
[----:B------:R-:W-:-:S04]  /*0cd0*/  IMAD R5, R5, UR4, R6 ;  /* 0x0000000405057c24 */ /* 0x000fc8000f8e0206 */
[----:B0-----:R-:W-:-:S05]  /*0ce0*/  IMAD.WIDE.U32 R2, R5, 0x4, R2 ;  /* 0x0000000405027825 */ /* 0x001fca00078e0002 */
[----:B------:R-:W-:Y:S01]  /*0cf0*/  STG.E desc[UR8][R2.64], R15 ;  /* 0x0000000f02007986 */ /* 0x000fe2000c101908 */
[----:B------:R-:W-:Y:S05]  /*0d00*/  EXIT ;  /* 0x000000000000794d */ /* 0x000fea0003800000 */
.L_x_4:
[----:B------:R-:W-:-:S00]  /*0d10*/  BRA `(.L_x_4) ;  /* 0xfffffffc00fc7947 */ /* 0x000fc0000383ffff */
[----:B------:R-:W-:-:S00]  /*0d20*/  NOP ;  /* 0x0000000000007918 */ /* 0x000fc00000000000 */
        /* <DEDUP_REMOVED lines=13> */
.L_x_5:


//--------------------- .nv.shared._Z15MatrixMulKernelPKfS0_Pfiiii --------------------------
	.section	.nv.shared._Z15MatrixMulKernelPKfS0_Pfiiii,"aw",@nobits
	.sectionflags	@""
	.align	4
.nv.shared._Z15MatrixMulKernelPKfS0_Pfiiii:
	.zero		1152


//--------------------- .nv.shared.reserved.0     --------------------------
	.section	.nv.shared.reserved.0,"aw",@nobits
	.weak		__nv_reservedSMEM_offset_0_alias
	.size		__nv_reservedSMEM_offset_0_alias, 0, 64
	.other		__nv_reservedSMEM_offset_0_alias,@"STO_CUDA_RESERVED_SHARED STV_DEFAULT"
__nv_reservedSMEM_offset_0_alias:
	.zero		0
	.zero		64


//--------------------- .nv.constant0._Z15MatrixMulKernelPKfS0_Pfiiii --------------------------
	.section	.nv.constant0._Z15MatrixMulKernelPKfS0_Pfiiii,"a",@progbits
	.sectionflags	@""
	.align	4
.nv.constant0._Z15MatrixMulKernelPKfS0_Pfiiii:
	.zero		936


//--------------------- SYMBOLS --------------------------

	.type		.nv.reservedSmem.offset0,@object
	.size		.nv.reservedSmem.offset0,0x4
	.type		.nv.reservedSmem.cap,@object
	.size		.nv.reservedSmem.cap,0x4
